//
// Generated by NVIDIA NVVM Compiler
//
// Compiler Build ID: CL-36424714
// Cuda compilation tools, release 13.0, V13.0.88
// Based on NVVM 20.0.0
//

.version 9.0
.target sm_100
.address_size 64

	// .globl	default_function_kernel_1

.visible .entry default_function_kernel_1(
	.param .u64 .ptr .align 1 default_function_kernel_1_param_0,
	.param .u64 .ptr .align 1 default_function_kernel_1_param_1
)
{
	.reg .b32 	%r<2>;
	.reg .b32 	%f<6>;
	.reg .b64 	%rd<8>;

	ld.param.u64 	%rd1, [default_function_kernel_1_param_0];
	ld.param.u64 	%rd2, [default_function_kernel_1_param_1];
	cvta.to.global.u64 	%rd3, %rd1;
	cvta.to.global.u64 	%rd4, %rd2;
	mov.u32 	%r1, %ctaid.x;
	mul.wide.u32 	%rd5, %r1, 4;
	add.s64 	%rd6, %rd4, %rd5;
	ld.global.nc.f32 	%f1, [%rd6];
	abs.f32 	%f2, %f1;
	mul.f32 	%f3, %f1, %f2;
	mul.f32 	%f4, %f3, 0f3FB8AA3B;
	ex2.approx.f32 	%f5, %f4;
	add.s64 	%rd7, %rd3, %rd5;
	st.global.f32 	[%rd7], %f5;
	ret;

}
	// .globl	default_function_kernel
.visible .entry default_function_kernel(
	.param .u64 .ptr .align 1 default_function_kernel_param_0,
	.param .u64 .ptr .align 1 default_function_kernel_param_1
)
{
	.reg .b32 	%r<2>;
	.reg .b32 	%f<4>;
	.reg .b64 	%rd<8>;

	ld.param.u64 	%rd1, [default_function_kernel_param_0];
	ld.param.u64 	%rd2, [default_function_kernel_param_1];
	cvta.to.global.u64 	%rd3, %rd1;
	cvta.to.global.u64 	%rd4, %rd2;
	mov.u32 	%r1, %ctaid.x;
	mul.wide.u32 	%rd5, %r1, 4;
	add.s64 	%rd6, %rd4, %rd5;
	ld.global.nc.f32 	%f1, [%rd6];
	mul.f32 	%f2, %f1, 0f3FB8AA3B;
	ex2.approx.f32 	%f3, %f2;
	add.s64 	%rd7, %rd3, %rd5;
	st.global.f32 	[%rd7], %f3;
	ret;

}
	// .globl	default_function_kernel_2
.visible .entry default_function_kernel_2(
	.param .u64 .ptr .align 1 default_function_kernel_2_param_0,
	.param .u64 .ptr .align 1 default_function_kernel_2_param_1
)
.maxntid 32
{
	.reg .pred 	%p<8>;
	.reg .b32 	%r<14>;
	.reg .b32 	%f<40>;
	.reg .b64 	%rd<9>;

	ld.param.u64 	%rd1, [default_function_kernel_2_param_0];
	ld.param.u64 	%rd2, [default_function_kernel_2_param_1];
	mov.u32 	%r1, %ctaid.x;
	shl.b32 	%r5, %r1, 2;
	mov.u32 	%r2, %tid.x;
	shr.u32 	%r6, %r2, 3;
	or.b32  	%r7, %r5, %r6;
	setp.gt.u32 	%p1, %r7, 8;
	@%p1 bra 	$L__BB2_4;
	cvta.to.global.u64 	%rd3, %rd2;
	shl.b32 	%r8, %r1, 5;
	or.b32  	%r3, %r8, %r2;
	mul.wide.u32 	%rd4, %r3, 4;
	add.s64 	%rd5, %rd3, %rd4;
	ld.global.nc.f32 	%f7, [%rd5];
	abs.f32 	%f8, %f7;
	mul.f32 	%f1, %f7, %f8;
	abs.f32 	%f2, %f1;
	fma.rn.f32 	%f9, %f1, %f1, 0f3F800000;
	rsqrt.approx.ftz.f32 	%f10, %f9;
	fma.rn.f32 	%f11, %f9, %f10, 0f3F800000;
	rcp.approx.ftz.f32 	%f12, %f11;
	mul.f32 	%f13, %f2, %f12;
	fma.rn.f32 	%f14, %f2, %f13, %f2;
	setp.gt.f32 	%p2, %f2, 0f4B000000;
	selp.f32 	%f3, %f2, %f14, %p2;
	mov.f32 	%f15, 0f3F800000;
	add.rz.f32 	%f16, %f3, %f15;
	mov.b32 	%r9, %f16;
	add.s32 	%r10, %r9, -1061158912;
	and.b32  	%r11, %r10, -8388608;
	mov.b32 	%r4, %f3;
	sub.s32 	%r12, %r4, %r11;
	mov.b32 	%f17, %r12;
	sub.s32 	%r13, 1082130432, %r11;
	mov.b32 	%f18, %r13;
	fma.rn.f32 	%f19, %f18, 0f3E800000, 0fBF800000;
	add.f32 	%f20, %f19, %f17;
	cvt.rn.f32.s32 	%f21, %r11;
	mul.f32 	%f22, %f21, 0f34000000;
	fma.rn.f32 	%f23, %f20, 0fBD39BF78, 0f3DD80012;
	fma.rn.f32 	%f24, %f23, %f20, 0fBE0778E0;
	fma.rn.f32 	%f25, %f24, %f20, 0f3E146475;
	fma.rn.f32 	%f26, %f25, %f20, 0fBE2A68DD;
	fma.rn.f32 	%f27, %f26, %f20, 0f3E4CAF9E;
	fma.rn.f32 	%f28, %f27, %f20, 0fBE800042;
	fma.rn.f32 	%f29, %f28, %f20, 0f3EAAAAE6;
	fma.rn.f32 	%f30, %f29, %f20, 0fBF000000;
	mul.f32 	%f31, %f20, %f30;
	fma.rn.f32 	%f32, %f31, %f20, %f20;
	fma.rn.f32 	%f39, %f22, 0f3F317218, %f32;
	setp.lt.u32 	%p3, %r4, 2139095040;
	@%p3 bra 	$L__BB2_3;
	setp.gt.s32 	%p4, %r4, -1082130432;
	fma.rn.f32 	%f33, %f3, 0f7F800000, 0f7F800000;
	selp.f32 	%f34, %f33, %f39, %p4;
	setp.eq.f32 	%p5, %f3, 0f00000000;
	selp.f32 	%f39, 0f80000000, %f34, %p5;
$L__BB2_3:
	setp.gt.f32 	%p6, %f2, 0f4B000000;
	add.f32 	%f35, %f39, 0f3F317218;
	selp.f32 	%f36, %f35, %f39, %p6;
	setp.num.f32 	%p7, %f2, %f2;
	copysign.f32 	%f37, %f1, %f36;
	selp.f32 	%f38, %f37, %f36, %p7;
	cvta.to.global.u64 	%rd6, %rd1;
	add.s64 	%rd8, %rd6, %rd4;
	st.global.f32 	[%rd8], %f38;
$L__BB2_4:
	ret;

}


// ===== COMPILED SASS (sm_100) =====

	.target	sm_100

	.elftype	@"ET_EXEC"


//--------------------- .note.nv.tkinfo           --------------------------
	.section	.note.nv.tkinfo,"",@"SHT_NOTE"
	.sectionflags	@"SHF_NOTE_NV_TKINFO"
	.tkinfo
        /*0018*/ 	.word	0x00000002
        /*0030*/ 	.string	""
        /*0030*/ 	.string	"ptxas"
        /*0030*/ 	.string	"Cuda compilation tools, release 13.0, V13.0.88"
        /*0030*/ 	.string	"Build cuda_13.0.r13.0/compiler.36424714_0"
        /*0030*/ 	.string	"-arch sm_100 -m 64 "



//--------------------- .note.nv.cuinfo           --------------------------
	.section	.note.nv.cuinfo,"",@"SHT_NOTE"
	.sectionflags	@"SHF_NOTE_NV_CUINFO"
        /*0018*/ 	.short	0x0002
        /*001a*/ 	.short	0x0064
        /*001c*/ 	.short	0x0082
	.zero		2


//--------------------- .nv.info                  --------------------------
	.section	.nv.info,"",@"SHT_CUDA_INFO"
	.align	4


	//----- nvinfo : EIATTR_REGCOUNT
	.align		4
        /*0000*/ 	.byte	0x04, 0x2f
        /*0002*/ 	.short	(.L_1 - .L_0)
	.align		4
.L_0:
        /*0004*/ 	.word	index@(default_function_kernel_1)
        /*0008*/ 	.word	0x0000000c


	//----- nvinfo : EIATTR_FRAME_SIZE
	.align		4
.L_1:
        /*000c*/ 	.byte	0x04, 0x11
        /*000e*/ 	.short	(.L_3 - .L_2)
	.align		4
.L_2:
        /*0010*/ 	.word	index@(default_function_kernel_1)
        /*0014*/ 	.word	0x00000000


	//----- nvinfo : EIATTR_REGCOUNT
	.align		4
.L_3:
        /*0018*/ 	.byte	0x04, 0x2f
        /*001a*/ 	.short	(.L_5 - .L_4)
	.align		4
.L_4:
        /*001c*/ 	.word	index@(default_function_kernel)
        /*0020*/ 	.word	0x0000000c


	//----- nvinfo : EIATTR_FRAME_SIZE
	.align		4
.L_5:
        /*0024*/ 	.byte	0x04, 0x11
        /*0026*/ 	.short	(.L_7 - .L_6)
	.align		4
.L_6:
        /*0028*/ 	.word	index@(default_function_kernel)
        /*002c*/ 	.word	0x00000000


	//----- nvinfo : EIATTR_REGCOUNT
	.align		4
.L_7:
        /*0030*/ 	.byte	0x04, 0x2f
        /*0032*/ 	.short	(.L_9 - .L_8)
	.align		4
.L_8:
        /*0034*/ 	.word	index@(default_function_kernel_2)
        /*0038*/ 	.word	0x0000000c


	//----- nvinfo : EIATTR_FRAME_SIZE
	.align		4
.L_9:
        /*003c*/ 	.byte	0x04, 0x11
        /*003e*/ 	.short	(.L_11 - .L_10)
	.align		4
.L_10:
        /*0040*/ 	.word	index@(default_function_kernel_2)
        /*0044*/ 	.word	0x00000000


	//----- nvinfo : EIATTR_MIN_STACK_SIZE
	.align		4
.L_11:
        /*0048*/ 	.byte	0x04, 0x12
        /*004a*/ 	.short	(.L_13 - .L_12)
	.align		4
.L_12:
        /*004c*/ 	.word	index@(default_function_kernel_2)
        /*0050*/ 	.word	0x00000000


	//----- nvinfo : EIATTR_MIN_STACK_SIZE
	.align		4
.L_13:
        /*0054*/ 	.byte	0x04, 0x12
        /*0056*/ 	.short	(.L_15 - .L_14)
	.align		4
.L_14:
        /*0058*/ 	.word	index@(default_function_kernel)
        /*005c*/ 	.word	0x00000000


	//----- nvinfo : EIATTR_MIN_STACK_SIZE
	.align		4
.L_15:
        /*0060*/ 	.byte	0x04, 0x12
        /*0062*/ 	.short	(.L_17 - .L_16)
	.align		4
.L_16:
        /*0064*/ 	.word	index@(default_function_kernel_1)
        /*0068*/ 	.word	0x00000000
.L_17:


//--------------------- .nv.compat                --------------------------
	.section	.nv.compat,"",@"SHT_CUDA_COMPAT_INFO"
	.align	4
        /*0000*/ 	.byte	0x02, 0x09, 0x00, 0x00, 0x02, 0x02, 0x01, 0x00, 0x02, 0x05, 0x05, 0x00, 0x03, 0x07, 0x01, 0x01
        /*0010*/ 	.byte	0x02, 0x03, 0x00, 0x00, 0x02, 0x06, 0x01, 0x00, 0x04, 0x0b, 0x08, 0x00, 0x01, 0x00, 0x00, 0x00
        /*0020*/ 	.byte	0x00, 0x00, 0x00, 0x00


//--------------------- .nv.info.default_function_kernel_2 --------------------------
	.section	.nv.info.default_function_kernel_2,"",@"SHT_CUDA_INFO"
	.sectionflags	@""
	.align	4


	//----- nvinfo : EIATTR_CUDA_API_VERSION
	.align		4
        /*0000*/ 	.byte	0x04, 0x37
        /*0002*/ 	.short	(.L_19 - .L_18)
.L_18:
        /*0004*/ 	.word	0x00000082


	//----- nvinfo : EIATTR_KPARAM_INFO
	.align		4
.L_19:
        /*0008*/ 	.byte	0x04, 0x17
        /*000a*/ 	.short	(.L_21 - .L_20)
.L_20:
        /*000c*/ 	.word	0x00000000
        /*0010*/ 	.short	0x0001
        /*0012*/ 	.short	0x0008
        /*0014*/ 	.byte	0x00, 0xf5, 0x21, 0x00


	//----- nvinfo : EIATTR_KPARAM_INFO
	.align		4
.L_21:
        /*0018*/ 	.byte	0x04, 0x17
        /*001a*/ 	.short	(.L_23 - .L_22)
.L_22:
        /*001c*/ 	.word	0x00000000
        /*0020*/ 	.short	0x0000
        /*0022*/ 	.short	0x0000
        /*0024*/ 	.byte	0x00, 0xf5, 0x21, 0x00


	//----- nvinfo : EIATTR_SPARSE_MMA_MASK
	.align		4
.L_23:
        /*0028*/ 	.byte	0x03, 0x50
        /*002a*/ 	.short	0x0000


	//----- nvinfo : EIATTR_MAXREG_COUNT
	.align		4
        /*002c*/ 	.byte	0x03, 0x1b
        /*002e*/ 	.short	0x00ff


	//----- nvinfo : EIATTR_MERCURY_ISA_VERSION
	.align		4
        /*0030*/ 	.byte	0x03, 0x5f
        /*0032*/ 	.short	0x0101


	//----- nvinfo : EIATTR_VRC_CTA_INIT_COUNT
	.align		4
        /*0034*/ 	.byte	0x02, 0x4a
	.zero		1
	.zero		1


	//----- nvinfo : EIATTR_EXIT_INSTR_OFFSETS
	.align		4
        /*0038*/ 	.byte	0x04, 0x1c
        /*003a*/ 	.short	(.L_25 - .L_24)


	//   ....[0]....
.L_24:
        /*003c*/ 	.word	0x00000070


	//   ....[1]....
        /*0040*/ 	.word	0x000003a0


	//----- nvinfo : EIATTR_MAX_THREADS
	.align		4
.L_25:
        /*0044*/ 	.byte	0x04, 0x05
        /*0046*/ 	.short	(.L_27 - .L_26)
.L_26:
        /*0048*/ 	.word	0x00000020
        /*004c*/ 	.word	0x00000001
        /*0050*/ 	.word	0x00000001


	//----- nvinfo : EIATTR_CBANK_PARAM_SIZE
	.align		4
.L_27:
        /*0054*/ 	.byte	0x03, 0x19
        /*0056*/ 	.short	0x0010


	//----- nvinfo : EIATTR_PARAM_CBANK
	.align		4
        /*0058*/ 	.byte	0x04, 0x0a
        /*005a*/ 	.short	(.L_29 - .L_28)
	.align		4
.L_28:
        /*005c*/ 	.word	index@(.nv.constant0.default_function_kernel_2)
        /*0060*/ 	.short	0x0380
        /*0062*/ 	.short	0x0010


	//----- nvinfo : EIATTR_SW_WAR
	.align		4
.L_29:
        /*0064*/ 	.byte	0x04, 0x36
        /*0066*/ 	.short	(.L_31 - .L_30)
.L_30:
        /*0068*/ 	.word	0x00000008
.L_31:


//--------------------- .nv.info.default_function_kernel --------------------------
	.section	.nv.info.default_function_kernel,"",@"SHT_CUDA_INFO"
	.sectionflags	@""
	.align	4


	//----- nvinfo : EIATTR_CUDA_API_VERSION
	.align		4
        /*0000*/ 	.byte	0x04, 0x37
        /*0002*/ 	.short	(.L_33 - .L_32)
.L_32:
        /*0004*/ 	.word	0x00000082


	//----- nvinfo : EIATTR_KPARAM_INFO
	.align		4
.L_33:
        /*0008*/ 	.byte	0x04, 0x17
        /*000a*/ 	.short	(.L_35 - .L_34)
.L_34:
        /*000c*/ 	.word	0x00000000
        /*0010*/ 	.short	0x0001
        /*0012*/ 	.short	0x0008
        /*0014*/ 	.byte	0x00, 0xf5, 0x21, 0x00


	//----- nvinfo : EIATTR_KPARAM_INFO
	.align		4
.L_35:
        /*0018*/ 	.byte	0x04, 0x17
        /*001a*/ 	.short	(.L_37 - .L_36)
.L_36:
        /*001c*/ 	.word	0x00000000
        /*0020*/ 	.short	0x0000
        /*0022*/ 	.short	0x0000
        /*0024*/ 	.byte	0x00, 0xf5, 0x21, 0x00


	//----- nvinfo : EIATTR_SPARSE_MMA_MASK
	.align		4
.L_37:
        /*0028*/ 	.byte	0x03, 0x50
        /*002a*/ 	.short	0x0000


	//----- nvinfo : EIATTR_MAXREG_COUNT
	.align		4
        /*002c*/ 	.byte	0x03, 0x1b
        /*002e*/ 	.short	0x00ff


	//----- nvinfo : EIATTR_MERCURY_ISA_VERSION
	.align		4
        /*0030*/ 	.byte	0x03, 0x5f
        /*0032*/ 	.short	0x0101


	//----- nvinfo : EIATTR_VRC_CTA_INIT_COUNT
	.align		4
        /*0034*/ 	.byte	0x02, 0x4a
	.zero		1
	.zero		1


	//----- nvinfo : EIATTR_EXIT_INSTR_OFFSETS
	.align		4
        /*0038*/ 	.byte	0x04, 0x1c
        /*003a*/ 	.short	(.L_39 - .L_38)


	//   ....[0]....
.L_38:
        /*003c*/ 	.word	0x000000e0


	//----- nvinfo : EIATTR_CBANK_PARAM_SIZE
	.align		4
.L_39:
        /*0040*/ 	.byte	0x03, 0x19
        /*0042*/ 	.short	0x0010


	//----- nvinfo : EIATTR_PARAM_CBANK
	.align		4
        /*0044*/ 	.byte	0x04, 0x0a
        /*0046*/ 	.short	(.L_41 - .L_40)
	.align		4
.L_40:
        /*0048*/ 	.word	index@(.nv.constant0.default_function_kernel)
        /*004c*/ 	.short	0x0380
        /*004e*/ 	.short	0x0010


	//----- nvinfo : EIATTR_SW_WAR
	.align		4
.L_41:
        /*0050*/ 	.byte	0x04, 0x36
        /*0052*/ 	.short	(.L_43 - .L_42)
.L_42:
        /*0054*/ 	.word	0x00000008
.L_43:


//--------------------- .nv.info.default_function_kernel_1 --------------------------
	.section	.nv.info.default_function_kernel_1,"",@"SHT_CUDA_INFO"
	.sectionflags	@""
	.align	4


	//----- nvinfo : EIATTR_CUDA_API_VERSION
	.align		4
        /*0000*/ 	.byte	0x04, 0x37
        /*0002*/ 	.short	(.L_45 - .L_44)
.L_44:
        /*0004*/ 	.word	0x00000082


	//----- nvinfo : EIATTR_KPARAM_INFO
	.align		4
.L_45:
        /*0008*/ 	.byte	0x04, 0x17
        /*000a*/ 	.short	(.L_47 - .L_46)
.L_46:
        /*000c*/ 	.word	0x00000000
        /*0010*/ 	.short	0x0001
        /*0012*/ 	.short	0x0008
        /*0014*/ 	.byte	0x00, 0xf5, 0x21, 0x00


	//----- nvinfo : EIATTR_KPARAM_INFO
	.align		4
.L_47:
        /*0018*/ 	.byte	0x04, 0x17
        /*001a*/ 	.short	(.L_49 - .L_48)
.L_48:
        /*001c*/ 	.word	0x00000000
        /*0020*/ 	.short	0x0000
        /*0022*/ 	.short	0x0000
        /*0024*/ 	.byte	0x00, 0xf5, 0x21, 0x00


	//----- nvinfo : EIATTR_SPARSE_MMA_MASK
	.align		4
.L_49:
        /*0028*/ 	.byte	0x03, 0x50
        /*002a*/ 	.short	0x0000


	//----- nvinfo : EIATTR_MAXREG_COUNT
	.align		4
        /*002c*/ 	.byte	0x03, 0x1b
        /*002e*/ 	.short	0x00ff


	//----- nvinfo : EIATTR_MERCURY_ISA_VERSION
	.align		4
        /*0030*/ 	.byte	0x03, 0x5f
        /*0032*/ 	.short	0x0101


	//----- nvinfo : EIATTR_VRC_CTA_INIT_COUNT
	.align		4
        /*0034*/ 	.byte	0x02, 0x4a
	.zero		1
	.zero		1


	//----- nvinfo : EIATTR_EXIT_INSTR_OFFSETS
	.align		4
        /*0038*/ 	.byte	0x04, 0x1c
        /*003a*/ 	.short	(.L_51 - .L_50)


	//   ....[0]....
.L_50:
        /*003c*/ 	.word	0x000000f0


	//----- nvinfo : EIATTR_CBANK_PARAM_SIZE
	.align		4
.L_51:
        /*0040*/ 	.byte	0x03, 0x19
        /*0042*/ 	.short	0x0010


	//----- nvinfo : EIATTR_PARAM_CBANK
	.align		4
        /*0044*/ 	.byte	0x04, 0x0a
        /*0046*/ 	.short	(.L_53 - .L_52)
	.align		4
.L_52:
        /*0048*/ 	.word	index@(.nv.constant0.default_function_kernel_1)
        /*004c*/ 	.short	0x0380
        /*004e*/ 	.short	0x0010


	//----- nvinfo : EIATTR_SW_WAR
	.align		4
.L_53:
        /*0050*/ 	.byte	0x04, 0x36
        /*0052*/ 	.short	(.L_55 - .L_54)
.L_54:
        /*0054*/ 	.word	0x00000008
.L_55:


//--------------------- .nv.callgraph             --------------------------
	.section	.nv.callgraph,"",@"SHT_CUDA_CALLGRAPH"
	.align	4
	.sectionentsize	8
	.align		4
        /*0000*/ 	.word	0x00000000
	.align		4
        /*0004*/ 	.word	0xffffffff
	.align		4
        /*0008*/ 	.word	0x00000000
	.align		4
        /*000c*/ 	.word	0xfffffffe
	.align		4
        /*0010*/ 	.word	0x00000000
	.align		4
        /*0014*/ 	.word	0xfffffffd
	.align		4
        /*0018*/ 	.word	0x00000000
	.align		4
        /*001c*/ 	.word	0xfffffffc


//--------------------- .text.default_function_kernel_2 --------------------------
	.section	.text.default_function_kernel_2,"ax",@progbits
	.align	128
        .global         default_function_kernel_2
        .type           default_function_kernel_2,@function
        .size           default_function_kernel_2,(.L_x_3 - default_function_kernel_2)
        .other          default_function_kernel_2,@"STO_CUDA_ENTRY STV_DEFAULT"
default_function_kernel_2:
.text.default_function_kernel_2:
[----:B------:R-:W-:Y:S01]  /*0000*/  LDC R1, c[0x0][0x37c] ;  /* 0x0000df00ff017b82 */ /* 0x000fe20000000800 */
[----:B------:R-:W0:Y:S07]  /*0010*/  S2R R5, SR_TID.X ;  /* 0x0000000000057919 */ /* 0x000e2e0000002100 */
[----:B------:R-:W1:Y:S02]  /*0020*/  S2UR UR5, SR_CTAID.X ;  /* 0x00000000000579c3 */ /* 0x000e640000002500 */
[----:B-1----:R-:W-:Y:S01]  /*0030*/  USHF.L.U32 UR4, UR5, 0x2, URZ ;  /* 0x0000000205047899 */ /* 0x002fe200080006ff */
[----:B0-----:R-:W-:-:S05]  /*0040*/  SHF.R.U32.HI R0, RZ, 0x3, R5 ;  /* 0x00000003ff007819 */ /* 0x001fca0000011605 */
[----:B------:R-:W-:-:S04]  /*0050*/  LOP3.LUT R0, R0, UR4, RZ, 0xfc, !PT ;  /* 0x0000000400007c12 */ /* 0x000fc8000f8efcff */
[----:B------:R-:W-:-:S13]  /*0060*/  ISETP.GT.U32.AND P0, PT, R0, 0x8, PT ;  /* 0x000000080000780c */ /* 0x000fda0003f04070 */
[----:B------:R-:W-:Y:S05]  /*0070*/  @P0 EXIT ;  /* 0x000000000000094d */ /* 0x000fea0003800000 */
[----:B------:R-:W0:Y:S01]  /*0080*/  LDC.64 R2, c[0x0][0x388] ;  /* 0x0000e200ff027b82 */ /* 0x000e220000000a00 */
[----:B------:R-:W1:Y:S01]  /*0090*/  LDCU.64 UR6, c[0x0][0x358] ;  /* 0x00006b00ff0677ac */ /* 0x000e620008000a00 */
[----:B------:R-:W-:-:S06]  /*00a0*/  USHF.L.U32 UR4, UR5, 0x5, URZ ;  /* 0x0000000505047899 */ /* 0x000fcc00080006ff */
[----:B------:R-:W-:-:S05]  /*00b0*/  LOP3.LUT R5, R5, UR4, RZ, 0xfc, !PT ;  /* 0x0000000405057c12 */ /* 0x000fca000f8efcff */
[----:B0-----:R-:W-:-:S06]  /*00c0*/  IMAD.WIDE.U32 R2, R5, 0x4, R2 ;  /* 0x0000000405027825 */ /* 0x001fcc00078e0002 */
[----:B-1----:R-:W2:Y:S01]  /*00d0*/  LDG.E.CONSTANT R2, desc[UR6][R2.64] ;  /* 0x0000000602027981 */ /* 0x002ea2000c1e9900 */
[----:B------:R-:W-:Y:S02]  /*00e0*/  HFMA2 R8, -RZ, RZ, 1.625, 0 ;  /* 0x3e800000ff087431 */ /* 0x000fe400000001ff */
[----:B--2---:R-:W-:-:S04]  /*00f0*/  FMUL R0, R2, |R2| ;  /* 0x4000000202007220 */ /* 0x004fc80000400000 */
[C---:B------:R-:W-:Y:S01]  /*0100*/  FFMA R4, R0.reuse, R0, 1 ;  /* 0x3f80000000047423 */ /* 0x040fe20000000000 */
[----:B------:R-:W-:-:S03]  /*0110*/  FSETP.GT.AND P0, PT, |R0|, 8388608, PT ;  /* 0x4b0000000000780b */ /* 0x000fc60003f04200 */
[----:B------:R-:W0:Y:S02]  /*0120*/  MUFU.RSQ R7, R4 ;  /* 0x0000000400077308 */ /* 0x000e240000001400 */
[----:B0-----:R-:W-:-:S06]  /*0130*/  FFMA R7, R4, R7, 1 ;  /* 0x3f80000004077423 */ /* 0x001fcc0000000007 */
[----:B------:R-:W0:Y:S02]  /*0140*/  MUFU.RCP R7, R7 ;  /* 0x0000000700077308 */ /* 0x000e240000001000 */
[----:B0-----:R-:W-:Y:S01]  /*0150*/  FMUL R9, |R0|, R7 ;  /* 0x0000000700097220 */ /* 0x001fe20000400200 */
[----:B------:R-:W-:-:S03]  /*0160*/  MOV R7, 0x3d39bf78 ;  /* 0x3d39bf7800077802 */ /* 0x000fc60000000f00 */
[----:B------:R-:W-:-:S05]  /*0170*/  FFMA R9, |R0|, R9, |R0| ;  /* 0x0000000900097223 */ /* 0x000fca0000000600 */
[----:B------:R-:W-:-:S04]  /*0180*/  FSEL R9, |R0|, R9, P0 ;  /* 0x0000000900097208 */ /* 0x000fc80000000200 */
[C---:B------:R-:W-:Y:S01]  /*0190*/  ISETP.GE.U32.AND P1, PT, R9.reuse, 0x7f800000, PT ;  /* 0x7f8000000900780c */ /* 0x040fe20003f26070 */
[----:B------:R-:W-:-:S03]  /*01a0*/  FADD.RZ R6, R9, 1 ;  /* 0x3f80000009067421 */ /* 0x000fc6000000c000 */
[----:B------:R-:W-:Y:S02]  /*01b0*/  ISETP.GT.AND P2, PT, R9, -0x40800000, P1 ;  /* 0xbf8000000900780c */ /* 0x000fe40000f44270 */
[----:B------:R-:W-:-:S04]  /*01c0*/  IADD3 R6, PT, PT, R6, -0x3f400000, RZ ;  /* 0xc0c0000006067810 */ /* 0x000fc80007ffe0ff */
[----:B------:R-:W-:-:S03]  /*01d0*/  LOP3.LUT R6, R6, 0xff800000, RZ, 0xc0, !PT ;  /* 0xff80000006067812 */ /* 0x000fc600078ec0ff */
[----:B------:R-:W-:Y:S02]  /*01e0*/  @P1 MOV R4, 0x7f800000 ;  /* 0x7f80000000041802 */ /* 0x000fe40000000f00 */
[----:B------:R-:W-:Y:S02]  /*01f0*/  IADD3 R3, PT, PT, -R6, 0x40800000, RZ ;  /* 0x4080000006037810 */ /* 0x000fe40007ffe1ff */
[-C--:B------:R-:W-:Y:S02]  /*0200*/  IADD3 R2, PT, PT, R9, -R6.reuse, RZ ;  /* 0x8000000609027210 */ /* 0x080fe40007ffe0ff */
[----:B------:R-:W-:Y:S01]  /*0210*/  I2FP.F32.S32 R6, R6 ;  /* 0x0000000600067245 */ /* 0x000fe20000201400 */
[----:B------:R-:W-:-:S04]  /*0220*/  FFMA R3, R3, R8, -1 ;  /* 0xbf80000003037423 */ /* 0x000fc80000000008 */
[----:B------:R-:W-:Y:S01]  /*0230*/  FADD R2, R2, R3 ;  /* 0x0000000302027221 */ /* 0x000fe20000000000 */
[----:B------:R-:W-:-:S03]  /*0240*/  FMUL R6, R6, 1.1920928955078125e-07 ;  /* 0x3400000006067820 */ /* 0x000fc60000400000 */
[----:B------:R-:W-:-:S04]  /*0250*/  FFMA R3, R2, -R7, 0.10546888411045074463 ;  /* 0x3dd8001202037423 */ /* 0x000fc80000000807 */
[----:B------:R-:W-:-:S04]  /*0260*/  FFMA R3, R2, R3, -0.13229703903198242188 ;  /* 0xbe0778e002037423 */ /* 0x000fc80000000003 */
[----:B------:R-:W-:-:S04]  /*0270*/  FFMA R3, R2, R3, 0.14491446316242218018 ;  /* 0x3e14647502037423 */ /* 0x000fc80000000003 */
[----:B------:R-:W-:-:S04]  /*0280*/  FFMA R3, R2, R3, -0.16641564667224884033 ;  /* 0xbe2a68dd02037423 */ /* 0x000fc80000000003 */
[----:B------:R-:W-:-:S04]  /*0290*/  FFMA R3, R2, R3, 0.19988867640495300293 ;  /* 0x3e4caf9e02037423 */ /* 0x000fc80000000003 */
[----:B------:R-:W-:-:S04]  /*02a0*/  FFMA R3, R2, R3, -0.25000196695327758789 ;  /* 0xbe80004202037423 */ /* 0x000fc80000000003 */
[----:B------:R-:W-:-:S04]  /*02b0*/  FFMA R3, R2, R3, 0.33333510160446166992 ;  /* 0x3eaaaae602037423 */ /* 0x000fc80000000003 */
[----:B------:R-:W-:-:S04]  /*02c0*/  FFMA R3, R2, R3, -0.5 ;  /* 0xbf00000002037423 */ /* 0x000fc80000000003 */
[----:B------:R-:W-:-:S04]  /*02d0*/  FMUL R3, R2, R3 ;  /* 0x0000000302037220 */ /* 0x000fc80000400000 */
[----:B------:R-:W-:-:S04]  /*02e0*/  FFMA R3, R2, R3, R2 ;  /* 0x0000000302037223 */ /* 0x000fc80000000002 */
[----:B------:R-:W-:Y:S01]  /*02f0*/  FFMA R6, R6, 0.69314718246459960938, R3 ;  /* 0x3f31721806067823 */ /* 0x000fe20000000003 */
[C---:B------:R-:W-:Y:S01]  /*0300*/  @P2 FFMA R6, R9.reuse, R4, +INF ;  /* 0x7f80000009062423 */ /* 0x040fe20000000004 */
[----:B------:R-:W0:Y:S01]  /*0310*/  LDC.64 R2, c[0x0][0x380] ;  /* 0x0000e000ff027b82 */ /* 0x000e220000000a00 */
[----:B------:R-:W-:-:S04]  /*0320*/  @P1 FSETP.NEU.AND P2, PT, R9, RZ, PT ;  /* 0x000000ff0900120b */ /* 0x000fc80003f4d000 */
[----:B------:R-:W-:-:S05]  /*0330*/  @P1 FSEL R6, R6, -RZ, P2 ;  /* 0x800000ff06061208 */ /* 0x000fca0001000000 */
[----:B------:R-:W-:Y:S01]  /*0340*/  @P0 FADD R6, R6, 0.69314718246459960938 ;  /* 0x3f31721806060421 */ /* 0x000fe20000000000 */
[----:B------:R-:W-:-:S04]  /*0350*/  FSETP.NAN.AND P0, PT, |R0|, |R0|, PT ;  /* 0x400000000000720b */ /* 0x000fc80003f08200 */
[----:B------:R-:W-:Y:S01]  /*0360*/  LOP3.LUT R0, R6, 0x80000000, R0, 0xb8, !PT ;  /* 0x8000000006007812 */ /* 0x000fe200078eb800 */
[----:B0-----:R-:W-:-:S03]  /*0370*/  IMAD.WIDE.U32 R2, R5, 0x4, R2 ;  /* 0x0000000405027825 */ /* 0x001fc600078e0002 */
[----:B------:R-:W-:-:S05]  /*0380*/  FSEL R5, R0, R6, !P0 ;  /* 0x0000000600057208 */ /* 0x000fca0004000000 */
[----:B------:R-:W-:Y:S01]  /*0390*/  STG.E desc[UR6][R2.64], R5 ;  /* 0x0000000502007986 */ /* 0x000fe2000c101906 */
[----:B------:R-:W-:Y:S05]  /*03a0*/  EXIT ;  /* 0x000000000000794d */ /* 0x000fea0003800000 */
.L_x_0:
[----:B------:R-:W-:-:S00]  /*03b0*/  BRA `(.L_x_0) ;  /* 0xfffffffc00fc7947 */ /* 0x000fc0000383ffff */
[----:B------:R-:W-:-:S00]  /*03c0*/  NOP ;  /* 0x0000000000007918 */ /* 0x000fc00000000000 */
        /* <DEDUP_REMOVED lines=11> */
.L_x_3:


//--------------------- .text.default_function_kernel --------------------------
	.section	.text.default_function_kernel,"ax",@progbits
	.align	128
        .global         default_function_kernel
        .type           default_function_kernel,@function
        .size           default_function_kernel,(.L_x_4 - default_function_kernel)
        .other          default_function_kernel,@"STO_CUDA_ENTRY STV_DEFAULT"
default_function_kernel:
.text.default_function_kernel:
[----:B------:R-:W-:Y:S01]  /*0000*/  LDC R1, c[0x0][0x37c] ;  /* 0x0000df00ff017b82 */ /* 0x000fe20000000800 */
[----:B------:R-:W0:Y:S07]  /*0010*/  S2R R9, SR_CTAID.X ;  /* 0x0000000000097919 */ /* 0x000e2e0000002500 */
[----:B------:R-:W0:Y:S01]  /*0020*/  LDC.64 R2, c[0x0][0x388] ;  /* 0x0000e200ff027b82 */ /* 0x000e220000000a00 */
[----:B------:R-:W1:Y:S07]  /*0030*/  LDCU.64 UR4, c[0x0][0x358] ;  /* 0x00006b00ff0477ac */ /* 0x000e6e0008000a00 */
[----:B------:R-:W2:Y:S01]  /*0040*/  LDC.64 R4, c[0x0][0x380] ;  /* 0x0000e000ff047b82 */ /* 0x000ea20000000a00 */
[----:B0-----:R-:W-:-:S06]  /*0050*/  IMAD.WIDE.U32 R2, R9, 0x4, R2 ;  /* 0x0000000409027825 */ /* 0x001fcc00078e0002 */
[----:B-1----:R-:W3:Y:S01]  /*0060*/  LDG.E.CONSTANT R2, desc[UR4][R2.64] ;  /* 0x0000000402027981 */ /* 0x002ee2000c1e9900 */
[----:B--2---:R-:W-:-:S04]  /*0070*/  IMAD.WIDE.U32 R4, R9, 0x4, R4 ;  /* 0x0000000409047825 */ /* 0x004fc800078e0004 */
[----:B---3--:R-:W-:-:S05]  /*0080*/  FMUL R0, R2, 1.4426950216293334961 ;  /* 0x3fb8aa3b02007820 */ /* 0x008fca0000400000 */
[----:B------:R-:W-:-:S13]  /*0090*/  FSETP.GEU.AND P0, PT, R0, -126, PT ;  /* 0xc2fc00000000780b */ /* 0x000fda0003f0e000 */
[----:B------:R-:W-:-:S04]  /*00a0*/  @!P0 FMUL R0, R0, 0.5 ;  /* 0x3f00000000008820 */ /* 0x000fc80000400000 */
[----:B------:R-:W0:Y:S02]  /*00b0*/  MUFU.EX2 R7, R0 ;  /* 0x0000000000077308 */ /* 0x000e240000000800 */
[----:B0-----:R-:W-:-:S05]  /*00c0*/  @!P0 FMUL R7, R7, R7 ;  /* 0x0000000707078220 */ /* 0x001fca0000400000 */
[----:B------:R-:W-:Y:S01]  /*00d0*/  STG.E desc[UR4][R4.64], R7 ;  /* 0x0000000704007986 */ /* 0x000fe2000c101904 */
[----:B------:R-:W-:Y:S05]  /*00e0*/  EXIT ;  /* 0x000000000000794d */ /* 0x000fea0003800000 */
.L_x_1:
        /* <DEDUP_REMOVED lines=9> */
.L_x_4:


//--------------------- .text.default_function_kernel_1 --------------------------
	.section	.text.default_function_kernel_1,"ax",@progbits
	.align	128
        .global         default_function_kernel_1
        .type           default_function_kernel_1,@function
        .size           default_function_kernel_1,(.L_x_5 - default_function_kernel_1)
        .other          default_function_kernel_1,@"STO_CUDA_ENTRY STV_DEFAULT"
default_function_kernel_1:
.text.default_function_kernel_1:
        /* <DEDUP_REMOVED lines=8> */
[----:B---3--:R-:W-:-:S04]  /*0080*/  FMUL R0, R2, |R2| ;  /* 0x4000000202007220 */ /* 0x008fc80000400000 */
[----:B------:R-:W-:-:S05]  /*0090*/  FMUL R0, R0, 1.4426950216293334961 ;  /* 0x3fb8aa3b00007820 */ /* 0x000fca0000400000 */
[----:B------:R-:W-:-:S13]  /*00a0*/  FSETP.GEU.AND P0, PT, R0, -126, PT ;  /* 0xc2fc00000000780b */ /* 0x000fda0003f0e000 */
[----:B------:R-:W-:-:S04]  /*00b0*/  @!P0 FMUL R0, R0, 0.5 ;  /* 0x3f00000000008820 */ /* 0x000fc80000400000 */
[----:B------:R-:W0:Y:S02]  /*00c0*/  MUFU.EX2 R7, R0 ;  /* 0x0000000000077308 */ /* 0x000e240000000800 */
[----:B0-----:R-:W-:-:S05]  /*00d0*/  @!P0 FMUL R7, R7, R7 ;  /* 0x0000000707078220 */ /* 0x001fca0000400000 */
[----:B------:R-:W-:Y:S01]  /*00e0*/  STG.E desc[UR4][R4.64], R7 ;  /* 0x0000000704007986 */ /* 0x000fe2000c101904 */
[----:B------:R-:W-:Y:S05]  /*00f0*/  EXIT ;  /* 0x000000000000794d */ /* 0x000fea0003800000 */
.L_x_2:
        /* <DEDUP_REMOVED lines=16> */
.L_x_5:


//--------------------- .nv.shared.reserved.0     --------------------------
	.section	.nv.shared.reserved.0,"aw",@nobits
	.weak		__nv_reservedSMEM_offset_0_alias
	.size		__nv_reservedSMEM_offset_0_alias, 0, 64
	.other		__nv_reservedSMEM_offset_0_alias,@"STO_CUDA_RESERVED_SHARED STV_DEFAULT"
__nv_reservedSMEM_offset_0_alias:
	.zero		0
	.zero		64


//--------------------- .nv.constant0.default_function_kernel_2 --------------------------
	.section	.nv.constant0.default_function_kernel_2,"a",@progbits
	.sectionflags	@""
	.align	4
.nv.constant0.default_function_kernel_2:
	.zero		912


//--------------------- .nv.constant0.default_function_kernel --------------------------
	.section	.nv.constant0.default_function_kernel,"a",@progbits
	.sectionflags	@""
	.align	4
.nv.constant0.default_function_kernel:
	.zero		912


//--------------------- .nv.constant0.default_function_kernel_1 --------------------------
	.section	.nv.constant0.default_function_kernel_1,"a",@progbits
	.sectionflags	@""
	.align	4
.nv.constant0.default_function_kernel_1:
	.zero		912


//--------------------- SYMBOLS --------------------------

	.type		.nv.reservedSmem.offset0,@object
	.size		.nv.reservedSmem.offset0,0x4
